	.headerflags	@"EF_CUDA_TEXMODE_UNIFIED EF_CUDA_64BIT_ADDRESS EF_CUDA_ACCELERATORS EF_CUDA_SM90 EF_CUDA_VIRTUAL_SM(EF_CUDA_SM90)"
	.elftype	@"ET_EXEC"


//--------------------- .nv.info                  --------------------------
	.section	.nv.info,"",@"SHT_CUDA_INFO"
	.align	4


	//----- nvinfo : EIATTR_REGCOUNT
	.align		4
        /*0000*/ 	.byte	0x04, 0x2f
        /*0002*/ 	.short	(.L_3 - .L_2)
	.align		4
.L_2:
        /*0004*/ 	.word	index@(triton_poi_fused__native_batch_norm_legit_no_training_add_native_batch_norm_backward_relu_29)
        /*0008*/ 	.word	0x00000022


	//----- nvinfo : EIATTR_MIN_STACK_SIZE
	.align		4
.L_3:
        /*000c*/ 	.byte	0x04, 0x12
        /*000e*/ 	.short	(.L_5 - .L_4)
	.align		4
.L_4:
        /*0010*/ 	.word	index@(triton_poi_fused__native_batch_norm_legit_no_training_add_native_batch_norm_backward_relu_29)
        /*0014*/ 	.word	0x00000000


	//----- nvinfo : EIATTR_FRAME_SIZE
	.align		4
.L_5:
        /*0018*/ 	.byte	0x04, 0x11
        /*001a*/ 	.short	(.L_7 - .L_6)
	.align		4
.L_6:
        /*001c*/ 	.word	index@(triton_poi_fused__native_batch_norm_legit_no_training_add_native_batch_norm_backward_relu_29)
        /*0020*/ 	.word	0x00000000


	//----- nvinfo : EIATTR_MIN_STACK_SIZE
	.align		4
.L_7:
        /*0024*/ 	.byte	0x04, 0x12
        /*0026*/ 	.short	(.L_9 - .L_8)
	.align		4
.L_8:
        /*0028*/ 	.word	index@(triton_poi_fused__native_batch_norm_legit_no_training_add_native_batch_norm_backward_relu_29)
        /*002c*/ 	.word	0x00000000
.L_9:


//--------------------- .nv.info.triton_poi_fused__native_batch_norm_legit_no_training_add_native_batch_norm_backward_relu_29 --------------------------
	.section	.nv.info.triton_poi_fused__native_batch_norm_legit_no_training_add_native_batch_norm_backward_relu_29,"",@"SHT_CUDA_INFO"
	.sectionflags	@""
	.align	4


	//----- nvinfo : EIATTR_CUDA_API_VERSION
	.align		4
        /*0000*/ 	.byte	0x04, 0x37
        /*0002*/ 	.short	(.L_11 - .L_10)
.L_10:
        /*0004*/ 	.word	0x0000007c


	//----- nvinfo : EIATTR_KPARAM_INFO
	.align		4
.L_11:
        /*0008*/ 	.byte	0x04, 0x17
        /*000a*/ 	.short	(.L_13 - .L_12)
.L_12:
        /*000c*/ 	.word	0x00000000
        /*0010*/ 	.short	0x000a
        /*0012*/ 	.short	0x0050
        /*0014*/ 	.byte	0x00, 0xf0, 0x11, 0x00


	//----- nvinfo : EIATTR_KPARAM_INFO
	.align		4
.L_13:
        /*0018*/ 	.byte	0x04, 0x17
        /*001a*/ 	.short	(.L_15 - .L_14)
.L_14:
        /*001c*/ 	.word	0x00000000
        /*0020*/ 	.short	0x0009
        /*0022*/ 	.short	0x0048
        /*0024*/ 	.byte	0x00, 0xf4, 0x21, 0x00


	//----- nvinfo : EIATTR_KPARAM_INFO
	.align		4
.L_15:
        /*0028*/ 	.byte	0x04, 0x17
        /*002a*/ 	.short	(.L_17 - .L_16)
.L_16:
        /*002c*/ 	.word	0x00000000
        /*0030*/ 	.short	0x0008
        /*0032*/ 	.short	0x0040
        /*0034*/ 	.byte	0x00, 0xf4, 0x21, 0x00


	//----- nvinfo : EIATTR_KPARAM_INFO
	.align		4
.L_17:
        /*0038*/ 	.byte	0x04, 0x17
        /*003a*/ 	.short	(.L_19 - .L_18)
.L_18:
        /*003c*/ 	.word	0x00000000
        /*0040*/ 	.short	0x0007
        /*0042*/ 	.short	0x0038
        /*0044*/ 	.byte	0x00, 0xf4, 0x21, 0x00


	//----- nvinfo : EIATTR_KPARAM_INFO
	.align		4
.L_19:
        /*0048*/ 	.byte	0x04, 0x17
        /*004a*/ 	.short	(.L_21 - .L_20)
.L_20:
        /*004c*/ 	.word	0x00000000
        /*0050*/ 	.short	0x0006
        /*0052*/ 	.short	0x0030
        /*0054*/ 	.byte	0x00, 0xf4, 0x21, 0x00


	//----- nvinfo : EIATTR_KPARAM_INFO
	.align		4
.L_21:
        /*0058*/ 	.byte	0x04, 0x17
        /*005a*/ 	.short	(.L_23 - .L_22)
.L_22:
        /*005c*/ 	.word	0x00000000
        /*0060*/ 	.short	0x0005
        /*0062*/ 	.short	0x0028
        /*0064*/ 	.byte	0x00, 0xf4, 0x21, 0x00


	//----- nvinfo : EIATTR_KPARAM_INFO
	.align		4
.L_23:
        /*0068*/ 	.byte	0x04, 0x17
        /*006a*/ 	.short	(.L_25 - .L_24)
.L_24:
        /*006c*/ 	.word	0x00000000
        /*0070*/ 	.short	0x0004
        /*0072*/ 	.short	0x0020
        /*0074*/ 	.byte	0x00, 0xf4, 0x21, 0x00


	//----- nvinfo : EIATTR_KPARAM_INFO
	.align		4
.L_25:
        /*0078*/ 	.byte	0x04, 0x17
        /*007a*/ 	.short	(.L_27 - .L_26)
.L_26:
        /*007c*/ 	.word	0x00000000
        /*0080*/ 	.short	0x0003
        /*0082*/ 	.short	0x0018
        /*0084*/ 	.byte	0x00, 0xf4, 0x21, 0x00


	//----- nvinfo : EIATTR_KPARAM_INFO
	.align		4
.L_27:
        /*0088*/ 	.byte	0x04, 0x17
        /*008a*/ 	.short	(.L_29 - .L_28)
.L_28:
        /*008c*/ 	.word	0x00000000
        /*0090*/ 	.short	0x0002
        /*0092*/ 	.short	0x0010
        /*0094*/ 	.byte	0x00, 0xf4, 0x21, 0x00


	//----- nvinfo : EIATTR_KPARAM_INFO
	.align		4
.L_29:
        /*0098*/ 	.byte	0x04, 0x17
        /*009a*/ 	.short	(.L_31 - .L_30)
.L_30:
        /*009c*/ 	.word	0x00000000
        /*00a0*/ 	.short	0x0001
        /*00a2*/ 	.short	0x0008
        /*00a4*/ 	.byte	0x00, 0xf4, 0x21, 0x00


	//----- nvinfo : EIATTR_KPARAM_INFO
	.align		4
.L_31:
        /*00a8*/ 	.byte	0x04, 0x17
        /*00aa*/ 	.short	(.L_33 - .L_32)
.L_32:
        /*00ac*/ 	.word	0x00000000
        /*00b0*/ 	.short	0x0000
        /*00b2*/ 	.short	0x0000
        /*00b4*/ 	.byte	0x00, 0xf4, 0x21, 0x00


	//----- nvinfo : EIATTR_SPARSE_MMA_MASK
	.align		4
.L_33:
        /*00b8*/ 	.byte	0x03, 0x50
        /*00ba*/ 	.short	0x0000


	//----- nvinfo : EIATTR_MAXREG_COUNT
	.align		4
        /*00bc*/ 	.byte	0x03, 0x1b
        /*00be*/ 	.short	0x00ff


	//----- nvinfo : EIATTR_EXIT_INSTR_OFFSETS
	.align		4
        /*00c0*/ 	.byte	0x04, 0x1c
        /*00c2*/ 	.short	(.L_35 - .L_34)


	//   ....[0]....
.L_34:
        /*00c4*/ 	.word	0x00000990


	//----- nvinfo : EIATTR_REQNTID
	.align		4
.L_35:
        /*00c8*/ 	.byte	0x04, 0x10
        /*00ca*/ 	.short	(.L_37 - .L_36)
.L_36:
        /*00cc*/ 	.word	0x00000080
        /*00d0*/ 	.word	0x00000001
        /*00d4*/ 	.word	0x00000001


	//----- nvinfo : EIATTR_CBANK_PARAM_SIZE
	.align		4
.L_37:
        /*00d8*/ 	.byte	0x03, 0x19
        /*00da*/ 	.short	0x0054


	//----- nvinfo : EIATTR_PARAM_CBANK
	.align		4
        /*00dc*/ 	.byte	0x04, 0x0a
        /*00de*/ 	.short	(.L_39 - .L_38)
	.align		4
.L_38:
        /*00e0*/ 	.word	index@(.nv.constant0.triton_poi_fused__native_batch_norm_legit_no_training_add_native_batch_norm_backward_relu_29)
        /*00e4*/ 	.short	0x0210
        /*00e6*/ 	.short	0x0054


	//----- nvinfo : EIATTR_SW_WAR
	.align		4
.L_39:
        /*00e8*/ 	.byte	0x04, 0x36
        /*00ea*/ 	.short	(.L_41 - .L_40)
.L_40:
        /*00ec*/ 	.word	0x00000008
.L_41:


//--------------------- .nv.callgraph             --------------------------
	.section	.nv.callgraph,"",@"SHT_CUDA_CALLGRAPH"
	.align	4
	.sectionentsize	8
	.align		4
        /*0000*/ 	.word	0x00000000
	.align		4
        /*0004*/ 	.word	0xffffffff
	.align		4
        /*0008*/ 	.word	0x00000000
	.align		4
        /*000c*/ 	.word	0xfffffffe
	.align		4
        /*0010*/ 	.word	0x00000000
	.align		4
        /*0014*/ 	.word	0xfffffffd
	.align		4
        /*0018*/ 	.word	0x00000000
	.align		4
        /*001c*/ 	.word	0xfffffffc


//--------------------- .nv.constant4             --------------------------
	.section	.nv.constant4,"a",@progbits
	.align	8
	.align		8
.nv.constant4:
        /*0000*/ 	.dword	_$_str
	.align		8
        /*0008*/ 	.dword	_$_str_$_2


//--------------------- .text.triton_poi_fused__native_batch_norm_legit_no_training_add_native_batch_norm_backward_relu_29 --------------------------
	.section	.text.triton_poi_fused__native_batch_norm_legit_no_training_add_native_batch_norm_backward_relu_29,"ax",@progbits
	.align	128
        .global         triton_poi_fused__native_batch_norm_legit_no_training_add_native_batch_norm_backward_relu_29
        .type           triton_poi_fused__native_batch_norm_legit_no_training_add_native_batch_norm_backward_relu_29,@function
        .size           triton_poi_fused__native_batch_norm_legit_no_training_add_native_batch_norm_backward_relu_29,(.L_x_1 - triton_poi_fused__native_batch_norm_legit_no_training_add_native_batch_norm_backward_relu_29)
        .other          triton_poi_fused__native_batch_norm_legit_no_training_add_native_batch_norm_backward_relu_29,@"STO_CUDA_ENTRY STV_DEFAULT"
triton_poi_fused__native_batch_norm_legit_no_training_add_native_batch_norm_backward_relu_29:
.text.triton_poi_fused__native_batch_norm_legit_no_training_add_native_batch_norm_backward_relu_29:
[----:B------:R-:W-:Y:S01]  /*0000*/  LDC R1, c[0x0][0x28] ;  /* 0x00000a00ff017b82 */ /* 0x000fe20000000800 */
[----:B------:R-:W1:Y:S07]  /*0010*/  S2R R0, SR_TID.X ;  /* 0x0000000000007919 */ /* 0x000e6e0000002100 */
[----:B------:R-:W2:Y:S01]  /*0020*/  LDC.64 R4, c[0x0][0x238] ;  /* 0x00008e00ff047b82 */ /* 0x000ea20000000a00 */
[----:B------:R-:W-:Y:S01]  /*0030*/  ULDC.64 UR4, c[0x0][0x208] ;  /* 0x0000820000047ab9 */ /* 0x000fe20000000a00 */
[----:B------:R-:W3:Y:S06]  /*0040*/  S2R R3, SR_CTAID.X ;  /* 0x0000000000037919 */ /* 0x000eec0000002500 */
[----:B------:R-:W4:Y:S08]  /*0050*/  LDC.64 R20, c[0x0][0x220] ;  /* 0x00008800ff147b82 */ /* 0x000f300000000a00 */
[----:B------:R-:W5:Y:S01]  /*0060*/  LDC.64 R8, c[0x0][0x228] ;  /* 0x00008a00ff087b82 */ /* 0x000f620000000a00 */
[----:B------:R-:W-:-:S07]  /*0070*/  HFMA2.MMA R22, -RZ, RZ, 1.625, 0 ;  /* 0x3e800000ff167435 */ /* 0x000fce00000001ff */
[----:B------:R-:W5:Y:S01]  /*0080*/  LDC.64 R28, c[0x0][0x218] ;  /* 0x00008600ff1c7b82 */ /* 0x000f620000000a00 */
[----:B-1----:R-:W-:Y:S02]  /*0090*/  SHF.L.U32 R0, R0, 0x2, RZ ;  /* 0x0000000200007819 */ /* 0x002fe400000006ff */
[----:B---3--:R-:W-:Y:S02]  /*00a0*/  SHF.R.S32.HI R2, RZ, 0x15, R3 ;  /* 0x00000015ff027819 */ /* 0x008fe40000011403 */
[----:B------:R-:W-:Y:S02]  /*00b0*/  LOP3.LUT R0, R0, 0x1fc, RZ, 0xc0, !PT ;  /* 0x000001fc00007812 */ /* 0x000fe400078ec0ff */
[----:B------:R-:W-:Y:S02]  /*00c0*/  SGXT R2, R2, 0x1 ;  /* 0x000000010202781a */ /* 0x000fe40000000200 */
[----:B------:R-:W-:-:S04]  /*00d0*/  LEA R3, R3, R0, 0xa ;  /* 0x0000000003037211 */ /* 0x000fc800078e50ff */
[----:B------:R-:W-:-:S04]  /*00e0*/  LEA.HI R2, R2, R3, RZ, 0x7 ;  /* 0x0000000302027211 */ /* 0x000fc800078f38ff */
[----:B------:R-:W-:-:S04]  /*00f0*/  LOP3.LUT R2, R2, 0xffffff80, RZ, 0xc0, !PT ;  /* 0xffffff8002027812 */ /* 0x000fc800078ec0ff */
[----:B------:R-:W-:-:S05]  /*0100*/  IADD3 R26, R3, -R2, RZ ;  /* 0x80000002031a7210 */ /* 0x000fca0007ffe0ff */
[----:B--2---:R-:W-:-:S06]  /*0110*/  IMAD.WIDE R4, R26, 0x4, R4 ;  /* 0x000000041a047825 */ /* 0x004fcc00078e0204 */
[----:B------:R-:W2:Y:S01]  /*0120*/  LDG.E.EL.128 R4, desc[UR4][R4.64] ;  /* 0x0000000404047981 */ /* 0x000ea2000c2e1d00 */
[----:B----4-:R-:W-:-:S04]  /*0130*/  IMAD.WIDE R20, R3, 0x4, R20 ;  /* 0x0000000403147825 */ /* 0x010fc800078e0214 */
[C---:B-----5:R-:W-:Y:S01]  /*0140*/  IMAD.WIDE R8, R3.reuse, 0x4, R8 ;  /* 0x0000000403087825 */ /* 0x060fe200078e0208 */
[----:B------:R-:W3:Y:S04]  /*0150*/  LDG.E.128 R16, desc[UR4][R20.64] ;  /* 0x0000000414107981 */ /* 0x000ee8000c1e1d00 */
[----:B------:R-:W3:Y:S01]  /*0160*/  LDG.E.128 R12, desc[UR4][R8.64] ;  /* 0x00000004080c7981 */ /* 0x000ee2000c1e1d00 */
[----:B0-----:R-:W-:-:S04]  /*0170*/  IMAD.WIDE R28, R3, 0x4, R28 ;  /* 0x00000004031c7825 */ /* 0x001fc800078e021c */
[----:B--2---:R-:W-:Y:S01]  /*0180*/  FADD R2, R5, 9.9999997473787516356e-06 ;  /* 0x3727c5ac05027421 */ /* 0x004fe20000000000 */
[----:B------:R-:W-:Y:S01]  /*0190*/  FADD R0, R4, 9.9999997473787516356e-06 ;  /* 0x3727c5ac04007421 */ /* 0x000fe20000000000 */
[----:B------:R-:W-:Y:S01]  /*01a0*/  FADD R6, R6, 9.9999997473787516356e-06 ;  /* 0x3727c5ac06067421 */ /* 0x000fe20000000000 */
[----:B------:R-:W-:Y:S02]  /*01b0*/  FADD R7, R7, 9.9999997473787516356e-06 ;  /* 0x3727c5ac07077421 */ /* 0x000fe40000000000 */
[----:B------:R-:W0:Y:S08]  /*01c0*/  MUFU.SQRT R10, R0 ;  /* 0x00000000000a7308 */ /* 0x000e300000002000 */
[----:B------:R-:W1:Y:S01]  /*01d0*/  MUFU.SQRT R2, R2 ;  /* 0x0000000200027308 */ /* 0x000e620000002000 */
[----:B0-----:R-:W-:-:S07]  /*01e0*/  FSETP.GT.AND P5, PT, R10, 8.50705917302346158658e+37, PT ;  /* 0x7e8000000a00780b */ /* 0x001fce0003fa4000 */
[----:B------:R-:W0:Y:S01]  /*01f0*/  MUFU.SQRT R23, R6 ;  /* 0x0000000600177308 */ /* 0x000e220000002000 */
[----:B------:R-:W-:Y:S02]  /*0200*/  FSETP.GEU.AND P6, PT, R10, 1.175494350822287508e-38, PT ;  /* 0x008000000a00780b */ /* 0x000fe40003fce000 */
[----:B------:R-:W-:Y:S02]  /*0210*/  FSEL R5, R22, 1, P5 ;  /* 0x3f80000016057808 */ /* 0x000fe40002800000 */
[----:B-1----:R-:W-:-:S03]  /*0220*/  FSETP.GT.AND P4, PT, R2, 8.50705917302346158658e+37, PT ;  /* 0x7e8000000200780b */ /* 0x002fc60003f84000 */
[----:B------:R-:W1:Y:S01]  /*0230*/  MUFU.SQRT R27, R7 ;  /* 0x00000007001b7308 */ /* 0x000e620000002000 */
[----:B------:R-:W-:Y:S01]  /*0240*/  FSETP.GEU.AND P3, PT, R2, 1.175494350822287508e-38, PT ;  /* 0x008000000200780b */ /* 0x000fe20003f6e000 */
[----:B------:R-:W-:-:S04]  /*0250*/  @P5 FMUL R10, R10, 0.25 ;  /* 0x3e8000000a0a5820 */ /* 0x000fc80000400000 */
[----:B------:R-:W-:Y:S01]  /*0260*/  @!P6 FMUL R5, R5, 16777216 ;  /* 0x4b8000000505e820 */ /* 0x000fe20000400000 */
[C---:B0-----:R-:W-:Y:S01]  /*0270*/  FSETP.GT.AND P2, PT, R23.reuse, 8.50705917302346158658e+37, PT ;  /* 0x7e8000001700780b */ /* 0x041fe20003f44000 */
[----:B------:R-:W-:Y:S01]  /*0280*/  @!P6 FMUL R10, R10, 16777216 ;  /* 0x4b8000000a0ae820 */ /* 0x000fe20000400000 */
[----:B------:R-:W-:Y:S01]  /*0290*/  FSETP.GEU.AND P0, PT, R23, 1.175494350822287508e-38, PT ;  /* 0x008000001700780b */ /* 0x000fe20003f0e000 */
[----:B------:R-:W-:Y:S02]  /*02a0*/  @P4 FMUL R2, R2, 0.25 ;  /* 0x3e80000002024820 */ /* 0x000fe40000400000 */
[----:B------:R0:W2:Y:S01]  /*02b0*/  MUFU.RCP R0, R10 ;  /* 0x0000000a00007308 */ /* 0x0000a20000001000 */
[----:B------:R-:W-:Y:S01]  /*02c0*/  FSEL R31, R22, 1, P4 ;  /* 0x3f800000161f7808 */ /* 0x000fe20002000000 */
[----:B------:R-:W-:Y:S01]  /*02d0*/  @!P3 FMUL R2, R2, 16777216 ;  /* 0x4b8000000202b820 */ /* 0x000fe20000400000 */
[C---:B-1----:R-:W-:Y:S02]  /*02e0*/  FSETP.GT.AND P1, PT, R27.reuse, 8.50705917302346158658e+37, PT ;  /* 0x7e8000001b00780b */ /* 0x042fe40003f24000 */
[----:B------:R-:W-:-:S03]  /*02f0*/  FSETP.GEU.AND P5, PT, R27, 1.175494350822287508e-38, PT ;  /* 0x008000001b00780b */ /* 0x000fc60003fae000 */
[----:B------:R-:W-:Y:S01]  /*0300*/  @P2 FMUL R23, R23, 0.25 ;  /* 0x3e80000017172820 */ /* 0x000fe20000400000 */
[----:B------:R-:W1:Y:S01]  /*0310*/  MUFU.RCP R2, R2 ;  /* 0x0000000200027308 */ /* 0x000e620000001000 */
[----:B------:R-:W-:Y:S02]  /*0320*/  @!P3 FMUL R31, R31, 16777216 ;  /* 0x4b8000001f1fb820 */ /* 0x000fe40000400000 */
[----:B------:R-:W-:Y:S01]  /*0330*/  @!P0 FMUL R23, R23, 16777216 ;  /* 0x4b80000017178820 */ /* 0x000fe20000400000 */
[----:B------:R-:W-:Y:S01]  /*0340*/  FSEL R30, R22, 1, P2 ;  /* 0x3f800000161e7808 */ /* 0x000fe20001000000 */
[----:B0-----:R-:W4:Y:S01]  /*0350*/  LDG.E.128 R8, desc[UR4][R8.64+0x800] ;  /* 0x0008000408087981 */ /* 0x001f22000c1e1d00 */
[----:B--2---:R-:W-:-:S03]  /*0360*/  FMUL R0, R0, R5 ;  /* 0x0000000500007220 */ /* 0x004fc60000400000 */
[----:B------:R-:W4:Y:S01]  /*0370*/  LDG.E.128 R4, desc[UR4][R20.64+0x800] ;  /* 0x0008000414047981 */ /* 0x000f22000c1e1d00 */
[----:B------:R0:W2:Y:S01]  /*0380*/  MUFU.RCP R25, R23 ;  /* 0x0000001700197308 */ /* 0x0000a20000001000 */
[----:B------:R-:W-:Y:S01]  /*0390*/  @P1 FMUL R27, R27, 0.25 ;  /* 0x3e8000001b1b1820 */ /* 0x000fe20000400000 */
[----:B-1----:R-:W-:Y:S01]  /*03a0*/  FMUL R2, R2, R31 ;  /* 0x0000001f02027220 */ /* 0x002fe20000400000 */
[----:B------:R-:W-:Y:S02]  /*03b0*/  FSEL R31, R22, 1, P1 ;  /* 0x3f800000161f7808 */ /* 0x000fe40000800000 */
[----:B0-----:R-:W5:Y:S01]  /*03c0*/  LDG.E.128 R20, desc[UR4][R28.64] ;  /* 0x000000041c147981 */ /* 0x001f62000c1e1d00 */
[----:B------:R-:W-:Y:S01]  /*03d0*/  @!P5 FMUL R27, R27, 16777216 ;  /* 0x4b8000001b1bd820 */ /* 0x000fe20000400000 */
[----:B---3--:R-:W-:Y:S01]  /*03e0*/  FADD R19, R19, R15 ;  /* 0x0000000f13137221 */ /* 0x008fe20000000000 */
[----:B------:R-:W-:Y:S01]  /*03f0*/  FADD R18, R18, R14 ;  /* 0x0000000e12127221 */ /* 0x000fe20000000000 */
[----:B------:R-:W-:Y:S01]  /*0400*/  FADD R17, R17, R13 ;  /* 0x0000000d11117221 */ /* 0x000fe20000000000 */
[----:B------:R0:W1:Y:S02]  /*0410*/  MUFU.RCP R24, R27 ;  /* 0x0000001b00187308 */ /* 0x0000640000001000 */
[----:B0-----:R-:W-:-:S02]  /*0420*/  FADD R27, R16, R12 ;  /* 0x0000000c101b7221 */ /* 0x001fc40000000000 */
[----:B------:R5:W3:Y:S01]  /*0430*/  LDG.E.128 R12, desc[UR4][R28.64+0x800] ;  /* 0x000800041c0c7981 */ /* 0x000ae2000c1e1d00 */
[----:B------:R-:W-:Y:S01]  /*0440*/  @!P0 FMUL R30, R30, 16777216 ;  /* 0x4b8000001e1e8820 */ /* 0x000fe20000400000 */
[----:B------:R-:W-:-:S03]  /*0450*/  @!P5 FMUL R31, R31, 16777216 ;  /* 0x4b8000001f1fd820 */ /* 0x000fc60000400000 */
[----:B--2---:R-:W-:Y:S01]  /*0460*/  FMUL R25, R25, R30 ;  /* 0x0000001e19197220 */ /* 0x004fe20000400000 */
[----:B-1----:R-:W-:Y:S02]  /*0470*/  FMUL R24, R24, R31 ;  /* 0x0000001f18187220 */ /* 0x002fe40000400000 */
[----:B------:R-:W0:Y:S02]  /*0480*/  LDC.64 R30, c[0x0][0x210] ;  /* 0x00008400ff1e7b82 */ /* 0x000e240000000a00 */
[----:B0-----:R-:W-:-:S04]  /*0490*/  IMAD.WIDE R30, R3, 0x4, R30 ;  /* 0x00000004031e7825 */ /* 0x001fc800078e021e */
[----:B----4-:R-:W-:Y:S01]  /*04a0*/  FADD R16, R7, R11 ;  /* 0x0000000b07107221 */ /* 0x010fe20000000000 */
[----:B------:R-:W-:Y:S01]  /*04b0*/  FADD R6, R6, R10 ;  /* 0x0000000a06067221 */ /* 0x000fe20000000000 */
[----:B------:R-:W-:Y:S01]  /*04c0*/  FADD R5, R5, R9 ;  /* 0x0000000905057221 */ /* 0x000fe20000000000 */
[----:B------:R-:W-:Y:S02]  /*04d0*/  FADD R4, R4, R8 ;  /* 0x0000000804047221 */ /* 0x000fe40000000000 */
[----:B------:R-:W2:Y:S01]  /*04e0*/  LDG.E.128 R8, desc[UR4][R30.64+0x800] ;  /* 0x000800041e087981 */ /* 0x000ea2000c1e1d00 */
[----:B-----5:R-:W-:Y:S01]  /*04f0*/  FADD R28, R22, R18 ;  /* 0x00000012161c7221 */ /* 0x020fe20000000000 */
[----:B------:R-:W-:Y:S02]  /*0500*/  FADD R29, R23, R19 ;  /* 0x00000013171d7221 */ /* 0x000fe40000000000 */
[----:B------:R-:W0:Y:S01]  /*0510*/  LDC.64 R18, c[0x0][0x230] ;  /* 0x00008c00ff127b82 */ /* 0x000e220000000a00 */
[----:B------:R-:W-:Y:S01]  /*0520*/  FADD R21, R21, R17 ;  /* 0x0000001115157221 */ /* 0x000fe20000000000 */
[----:B---3--:R-:W-:Y:S01]  /*0530*/  FADD R12, R12, R4 ;  /* 0x000000040c0c7221 */ /* 0x008fe20000000000 */
[----:B------:R-:W-:Y:S01]  /*0540*/  FADD R13, R13, R5 ;  /* 0x000000050d0d7221 */ /* 0x000fe20000000000 */
[----:B------:R-:W-:-:S02]  /*0550*/  FADD R14, R14, R6 ;  /* 0x000000060e0e7221 */ /* 0x000fc40000000000 */
[----:B------:R-:W3:Y:S01]  /*0560*/  LDG.E.128 R4, desc[UR4][R30.64] ;  /* 0x000000041e047981 */ /* 0x000ee2000c1e1d00 */
[----:B------:R-:W-:Y:S01]  /*0570*/  FADD R22, R15, R16 ;  /* 0x000000100f167221 */ /* 0x000fe20000000000 */
[----:B0-----:R-:W-:-:S06]  /*0580*/  IMAD.WIDE R18, R26, 0x4, R18 ;  /* 0x000000041a127825 */ /* 0x001fcc00078e0212 */
[----:B------:R-:W4:Y:S01]  /*0590*/  LDG.E.EL.128 R16, desc[UR4][R18.64] ;  /* 0x0000000412107981 */ /* 0x000f22000c2e1d00 */
[----:B------:R-:W-:Y:S01]  /*05a0*/  FADD R20, R20, R27 ;  /* 0x0000001b14147221 */ /* 0x000fe20000000000 */
[----:B--2---:R-:W-:Y:S01]  /*05b0*/  FADD R23, R11, R22 ;  /* 0x000000160b177221 */ /* 0x004fe20000000000 */
[----:B------:R-:W-:Y:S01]  /*05c0*/  FADD R22, R9, R13 ;  /* 0x0000000d09167221 */ /* 0x000fe20000000000 */
[----:B------:R-:W-:Y:S02]  /*05d0*/  FADD R27, R8, R12 ;  /* 0x0000000c081b7221 */ /* 0x000fe40000000000 */
[----:B------:R-:W0:Y:S08]  /*05e0*/  LDC.64 R12, c[0x0][0x240] ;  /* 0x00009000ff0c7b82 */ /* 0x000e300000000a00 */
[----:B------:R-:W1:Y:S01]  /*05f0*/  LDC.64 R8, c[0x0][0x248] ;  /* 0x00009200ff087b82 */ /* 0x000e620000000a00 */
[----:B------:R-:W-:Y:S01]  /*0600*/  FADD R10, R10, R14 ;  /* 0x0000000e0a0a7221 */ /* 0x000fe20000000000 */
[----:B---3--:R-:W-:Y:S01]  /*0610*/  FADD R6, R6, R28 ;  /* 0x0000001c06067221 */ /* 0x008fe20000000000 */
[----:B0-----:R-:W-:-:S06]  /*0620*/  IMAD.WIDE R12, R26, 0x4, R12 ;  /* 0x000000041a0c7825 */ /* 0x001fcc00078e020c */
[----:B------:R-:W2:Y:S01]  /*0630*/  LDG.E.EL.128 R12, desc[UR4][R12.64] ;  /* 0x000000040c0c7981 */ /* 0x000ea2000c2e1d00 */
[----:B-1----:R-:W-:-:S04]  /*0640*/  IMAD.WIDE R8, R26, 0x4, R8 ;  /* 0x000000041a087825 */ /* 0x002fc800078e0208 */
[C---:B----4-:R-:W-:Y:S01]  /*0650*/  FADD R6, -R18.reuse, R6 ;  /* 0x0000000612067221 */ /* 0x050fe20000000100 */
[----:B------:R-:W-:Y:S02]  /*0660*/  FADD R18, -R18, R10 ;  /* 0x0000000a12127221 */ /* 0x000fe40000000100 */
[----:B------:R-:W2:Y:S01]  /*0670*/  LDG.E.EL.128 R8, desc[UR4][R8.64] ;  /* 0x0000000408087981 */ /* 0x000ea2000c2e1d00 */
[----:B------:R-:W-:Y:S01]  /*0680*/  FADD R7, R7, R29 ;  /* 0x0000001d07077221 */ /* 0x000fe20000000000 */
[C---:B------:R-:W-:Y:S01]  /*0690*/  FMUL R29, R25.reuse, R6 ;  /* 0x00000006191d7220 */ /* 0x040fe20000400000 */
[----:B------:R-:W-:Y:S01]  /*06a0*/  FMUL R25, R25, R18 ;  /* 0x0000001219197220 */ /* 0x000fe20000400000 */
[----:B------:R-:W-:Y:S01]  /*06b0*/  FADD R4, R4, R20 ;  /* 0x0000001404047221 */ /* 0x000fe20000000000 */
[C---:B------:R-:W-:Y:S01]  /*06c0*/  FADD R7, -R19.reuse, R7 ;  /* 0x0000000713077221 */ /* 0x040fe20000000100 */
[----:B------:R-:W-:-:S03]  /*06d0*/  FADD R19, -R19, R23 ;  /* 0x0000001713137221 */ /* 0x000fc60000000100 */
[C---:B------:R-:W-:Y:S01]  /*06e0*/  FMUL R26, R24.reuse, R7 ;  /* 0x00000007181a7220 */ /* 0x040fe20000400000 */
[----:B------:R-:W-:Y:S01]  /*06f0*/  FMUL R24, R24, R19 ;  /* 0x0000001318187220 */ /* 0x000fe20000400000 */
[C---:B------:R-:W-:Y:S01]  /*0700*/  FADD R4, -R16.reuse, R4 ;  /* 0x0000000410047221 */ /* 0x040fe20000000100 */
[----:B------:R-:W-:Y:S01]  /*0710*/  FADD R16, -R16, R27 ;  /* 0x0000001b10107221 */ /* 0x000fe20000000100 */
[C-C-:B--2---:R-:W-:Y:S01]  /*0720*/  FFMA R20, R14.reuse, R29, R10.reuse ;  /* 0x0000001d0e147223 */ /* 0x144fe2000000000a */
[----:B------:R-:W-:Y:S01]  /*0730*/  FFMA R10, R14, R25, R10 ;  /* 0x000000190e0a7223 */ /* 0x000fe2000000000a */
[----:B------:R-:W-:Y:S01]  /*0740*/  FADD R14, R5, R21 ;  /* 0x00000015050e7221 */ /* 0x000fe20000000000 */
[----:B------:R-:W0:Y:S03]  /*0750*/  LDC.64 R28, c[0x0][0x250] ;  /* 0x00009400ff1c7b82 */ /* 0x000e260000000a00 */
[C---:B------:R-:W-:Y:S01]  /*0760*/  FADD R5, -R17.reuse, R14 ;  /* 0x0000000e11057221 */ /* 0x040fe20000000100 */
[----:B------:R-:W-:-:S04]  /*0770*/  FADD R17, -R17, R22 ;  /* 0x0000001611117221 */ /* 0x000fc80000000100 */
[----:B------:R-:W1:Y:S01]  /*0780*/  LDC.64 R22, c[0x0][0x258] ;  /* 0x00009600ff167b82 */ /* 0x000e620000000a00 */
[C-C-:B------:R-:W-:Y:S01]  /*0790*/  FFMA R14, R15.reuse, R26, R11.reuse ;  /* 0x0000001a0f0e7223 */ /* 0x140fe2000000000b */
[----:B------:R-:W-:Y:S01]  /*07a0*/  FFMA R11, R15, R24, R11 ;  /* 0x000000180f0b7223 */ /* 0x000fe2000000000b */
[C---:B------:R-:W-:Y:S01]  /*07b0*/  FMUL R24, R2.reuse, R5 ;  /* 0x0000000502187220 */ /* 0x040fe20000400000 */
[----:B------:R-:W-:Y:S01]  /*07c0*/  FMUL R2, R2, R17 ;  /* 0x0000001102027220 */ /* 0x000fe20000400000 */
[C---:B------:R-:W-:Y:S01]  /*07d0*/  FMUL R21, R0.reuse, R4 ;  /* 0x0000000400157220 */ /* 0x040fe20000400000 */
[----:B------:R-:W-:Y:S01]  /*07e0*/  FMUL R15, R0, R16 ;  /* 0x00000010000f7220 */ /* 0x000fe20000400000 */
[C-C-:B------:R-:W-:Y:S01]  /*07f0*/  FFMA R0, R13.reuse, R24, R9.reuse ;  /* 0x000000180d007223 */ /* 0x140fe20000000009 */
[----:B------:R-:W-:Y:S01]  /*0800*/  FFMA R9, R13, R2, R9 ;  /* 0x000000020d097223 */ /* 0x000fe20000000009 */
[C-C-:B------:R-:W-:Y:S01]  /*0810*/  FFMA R2, R12.reuse, R21, R8.reuse ;  /* 0x000000150c027223 */ /* 0x140fe20000000008 */
[----:B------:R-:W-:Y:S01]  /*0820*/  FFMA R8, R12, R15, R8 ;  /* 0x0000000f0c087223 */ /* 0x000fe20000000008 */
[----:B------:R-:W-:-:S02]  /*0830*/  FSETP.GEU.AND P6, PT, R11, RZ, PT ;  /* 0x000000ff0b00720b */ /* 0x000fc40003fce000 */
[----:B------:R-:W-:Y:S02]  /*0840*/  FSETP.GEU.AND P3, PT, R14, RZ, PT ;  /* 0x000000ff0e00720b */ /* 0x000fe40003f6e000 */
[----:B------:R-:W-:Y:S02]  /*0850*/  SEL R11, R11, RZ, P6 ;  /* 0x000000ff0b0b7207 */ /* 0x000fe40003000000 */
[----:B------:R-:W-:Y:S02]  /*0860*/  FSETP.GEU.AND P5, PT, R10, RZ, PT ;  /* 0x000000ff0a00720b */ /* 0x000fe40003fae000 */
[----:B------:R-:W-:Y:S02]  /*0870*/  FSETP.GEU.AND P4, PT, R9, RZ, PT ;  /* 0x000000ff0900720b */ /* 0x000fe40003f8e000 */
[----:B------:R-:W-:Y:S02]  /*0880*/  FSETP.GEU.AND P0, PT, R8, RZ, PT ;  /* 0x000000ff0800720b */ /* 0x000fe40003f0e000 */
[----:B------:R-:W-:-:S02]  /*0890*/  FSETP.GEU.AND P2, PT, R20, RZ, PT ;  /* 0x000000ff1400720b */ /* 0x000fc40003f4e000 */
[----:B------:R-:W-:Y:S02]  /*08a0*/  FSETP.GEU.AND P1, PT, R0, RZ, PT ;  /* 0x000000ff0000720b */ /* 0x000fe40003f2e000 */
[----:B------:R-:W-:Y:S01]  /*08b0*/  FSETP.GEU.AND P6, PT, R2, RZ, PT ;  /* 0x000000ff0200720b */ /* 0x000fe20003fce000 */
[C---:B0-----:R-:W-:Y:S01]  /*08c0*/  IMAD.WIDE R28, R3.reuse, 0x4, R28 ;  /* 0x00000004031c7825 */ /* 0x041fe200078e021c */
[----:B------:R-:W-:Y:S02]  /*08d0*/  SEL R15, R14, RZ, P3 ;  /* 0x000000ff0e0f7207 */ /* 0x000fe40001800000 */
[----:B------:R-:W-:Y:S01]  /*08e0*/  SEL R10, R10, RZ, P5 ;  /* 0x000000ff0a0a7207 */ /* 0x000fe20002800000 */
[----:B-1----:R-:W-:Y:S01]  /*08f0*/  IMAD.WIDE R22, R3, 0x4, R22 ;  /* 0x0000000403167825 */ /* 0x002fe200078e0216 */
[----:B------:R-:W-:Y:S02]  /*0900*/  SEL R9, R9, RZ, P4 ;  /* 0x000000ff09097207 */ /* 0x000fe40002000000 */
[----:B------:R-:W-:-:S02]  /*0910*/  SEL R14, R20, RZ, P2 ;  /* 0x000000ff140e7207 */ /* 0x000fc40001000000 */
[----:B------:R-:W-:Y:S02]  /*0920*/  SEL R13, R0, RZ, P1 ;  /* 0x000000ff000d7207 */ /* 0x000fe40000800000 */
[----:B------:R-:W-:Y:S02]  /*0930*/  SEL R12, R2, RZ, P6 ;  /* 0x000000ff020c7207 */ /* 0x000fe40003000000 */
[----:B------:R-:W-:-:S03]  /*0940*/  SEL R8, R8, RZ, P0 ;  /* 0x000000ff08087207 */ /* 0x000fc60000000000 */
[----:B------:R-:W-:Y:S04]  /*0950*/  STG.E.128 desc[UR4][R28.64], R12 ;  /* 0x0000000c1c007986 */ /* 0x000fe8000c101d04 */
[----:B------:R-:W-:Y:S04]  /*0960*/  STG.E.128 desc[UR4][R28.64+0x800], R8 ;  /* 0x000800081c007986 */ /* 0x000fe8000c101d04 */
[----:B------:R-:W-:Y:S04]  /*0970*/  STG.E.128 desc[UR4][R22.64], R4 ;  /* 0x0000000416007986 */ /* 0x000fe8000c101d04 */
[----:B------:R-:W-:Y:S01]  /*0980*/  STG.E.128 desc[UR4][R22.64+0x800], R16 ;  /* 0x0008001016007986 */ /* 0x000fe2000c101d04 */
[----:B------:R-:W-:Y:S05]  /*0990*/  EXIT ;  /* 0x000000000000794d */ /* 0x000fea0003800000 */
.L_x_0:
[----:B------:R-:W-:-:S00]  /*09a0*/  BRA `(.L_x_0) ;  /* 0xfffffffc00fc7947 */ /* 0x000fc0000383ffff */
[----:B------:R-:W-:-:S00]  /*09b0*/  NOP ;  /* 0x0000000000007918 */ /* 0x000fc00000000000 */
        /* <DEDUP_REMOVED lines=12> */
.L_x_1:


//--------------------- .nv.global.init           --------------------------
	.section	.nv.global.init,"aw",@progbits
.nv.global.init:
	.type		_$_str,@object
	.size		_$_str,(_$_str_$_2 - _$_str)
_$_str:
        /*0000*/ 	.byte	0x5f, 0x5f, 0x43, 0x55, 0x44, 0x41, 0x5f, 0x46, 0x54, 0x5a, 0x00
	.type		_$_str_$_2,@object
	.size		_$_str_$_2,(.L_1 - _$_str_$_2)
_$_str_$_2:
        /*000b*/ 	.byte	0x5f, 0x5f, 0x43, 0x55, 0x44, 0x41, 0x5f, 0x50, 0x52, 0x45, 0x43, 0x5f, 0x53, 0x51, 0x52, 0x54
        /*001b*/ 	.byte	0x00
.L_1:


//--------------------- .nv.constant0.triton_poi_fused__native_batch_norm_legit_no_training_add_native_batch_norm_backward_relu_29 --------------------------
	.section	.nv.constant0.triton_poi_fused__native_batch_norm_legit_no_training_add_native_batch_norm_backward_relu_29,"a",@progbits
	.sectionflags	@""
	.align	4
.nv.constant0.triton_poi_fused__native_batch_norm_legit_no_training_add_native_batch_norm_backward_relu_29:
	.zero		612
